//
// Generated by NVIDIA NVVM Compiler
//
// Compiler Build ID: CL-36424714
// Cuda compilation tools, release 13.0, V13.0.88
// Based on NVVM 20.0.0
//

.version 9.0
.target sm_100
.address_size 64

	// .globl	testOnGPU
.extern .func  (.param .b32 func_retval0) vprintf
(
	.param .b64 vprintf_param_0,
	.param .b64 vprintf_param_1
)
;
.global .align 1 .b8 $str[7] = {72, 101, 108, 108, 111, 10};

.visible .entry testOnGPU(
	.param .u64 .ptr .align 1 testOnGPU_param_0,
	.param .u64 .ptr .align 1 testOnGPU_param_1,
	.param .u64 .ptr .align 1 testOnGPU_param_2,
	.param .u32 testOnGPU_param_3,
	.param .u32 testOnGPU_param_4,
	.param .u32 testOnGPU_param_5,
	.param .u32 testOnGPU_param_6,
	.param .u32 testOnGPU_param_7
)
{
	.reg .b32 	%r<3>;
	.reg .b64 	%rd<3>;

	mov.u64 	%rd1, $str;
	cvta.global.u64 	%rd2, %rd1;
	{ // callseq 0, 0
	.param .b64 param0;
	st.param.b64 	[param0], %rd2;
	.param .b64 param1;
	st.param.b64 	[param1], 0;
	.param .b32 retval0;
	call.uni (retval0), 
	vprintf, 
	(
	param0, 
	param1
	);
	ld.param.b32 	%r1, [retval0];
	} // callseq 0
	ret;

}


// ===== COMPILED SASS (sm_100) =====

	.target	sm_100

	.elftype	@"ET_EXEC"


//--------------------- .note.nv.tkinfo           --------------------------
	.section	.note.nv.tkinfo,"",@"SHT_NOTE"
	.sectionflags	@"SHF_NOTE_NV_TKINFO"
	.tkinfo
        /*0018*/ 	.word	0x00000002
        /*0030*/ 	.string	""
        /*0030*/ 	.string	"ptxas"
        /*0030*/ 	.string	"Cuda compilation tools, release 13.0, V13.0.88"
        /*0030*/ 	.string	"Build cuda_13.0.r13.0/compiler.36424714_0"
        /*0030*/ 	.string	"-arch sm_100 -m 64 "



//--------------------- .note.nv.cuinfo           --------------------------
	.section	.note.nv.cuinfo,"",@"SHT_NOTE"
	.sectionflags	@"SHF_NOTE_NV_CUINFO"
        /*0018*/ 	.short	0x0002
        /*001a*/ 	.short	0x0064
        /*001c*/ 	.short	0x0082
	.zero		2


//--------------------- .nv.info                  --------------------------
	.section	.nv.info,"",@"SHT_CUDA_INFO"
	.align	4


	//----- nvinfo : EIATTR_REGCOUNT
	.align		4
        /*0000*/ 	.byte	0x04, 0x2f
        /*0002*/ 	.short	(.L_2 - .L_1)
	.align		4
.L_1:
        /*0004*/ 	.word	index@(testOnGPU)
        /*0008*/ 	.word	0x00000018


	//----- nvinfo : EIATTR_FRAME_SIZE
	.align		4
.L_2:
        /*000c*/ 	.byte	0x04, 0x11
        /*000e*/ 	.short	(.L_4 - .L_3)
	.align		4
.L_3:
        /*0010*/ 	.word	index@(testOnGPU)
        /*0014*/ 	.word	0x00000000


	//----- nvinfo : EIATTR_MIN_STACK_SIZE
	.align		4
.L_4:
        /*0018*/ 	.byte	0x04, 0x12
        /*001a*/ 	.short	(.L_6 - .L_5)
	.align		4
.L_5:
        /*001c*/ 	.word	index@(testOnGPU)
        /*0020*/ 	.word	0x00000000
.L_6:


//--------------------- .nv.compat                --------------------------
	.section	.nv.compat,"",@"SHT_CUDA_COMPAT_INFO"
	.align	4
        /*0000*/ 	.byte	0x02, 0x09, 0x00, 0x00, 0x02, 0x02, 0x01, 0x00, 0x02, 0x05, 0x05, 0x00, 0x03, 0x07, 0x01, 0x01
        /*0010*/ 	.byte	0x02, 0x03, 0x00, 0x00, 0x02, 0x06, 0x01, 0x00, 0x04, 0x0b, 0x08, 0x00, 0x09, 0x00, 0x00, 0x00
        /*0020*/ 	.byte	0x00, 0x00, 0x00, 0x00


//--------------------- .nv.info.testOnGPU        --------------------------
	.section	.nv.info.testOnGPU,"",@"SHT_CUDA_INFO"
	.sectionflags	@""
	.align	4


	//----- nvinfo : EIATTR_CUDA_API_VERSION
	.align		4
        /*0000*/ 	.byte	0x04, 0x37
        /*0002*/ 	.short	(.L_8 - .L_7)
.L_7:
        /*0004*/ 	.word	0x00000082


	//----- nvinfo : EIATTR_KPARAM_INFO
	.align		4
.L_8:
        /*0008*/ 	.byte	0x04, 0x17
        /*000a*/ 	.short	(.L_10 - .L_9)
.L_9:
        /*000c*/ 	.word	0x00000000
        /*0010*/ 	.short	0x0007
        /*0012*/ 	.short	0x0028
        /*0014*/ 	.byte	0x00, 0xf0, 0x11, 0x00


	//----- nvinfo : EIATTR_KPARAM_INFO
	.align		4
.L_10:
        /*0018*/ 	.byte	0x04, 0x17
        /*001a*/ 	.short	(.L_12 - .L_11)
.L_11:
        /*001c*/ 	.word	0x00000000
        /*0020*/ 	.short	0x0006
        /*0022*/ 	.short	0x0024
        /*0024*/ 	.byte	0x00, 0xf0, 0x11, 0x00


	//----- nvinfo : EIATTR_KPARAM_INFO
	.align		4
.L_12:
        /*0028*/ 	.byte	0x04, 0x17
        /*002a*/ 	.short	(.L_14 - .L_13)
.L_13:
        /*002c*/ 	.word	0x00000000
        /*0030*/ 	.short	0x0005
        /*0032*/ 	.short	0x0020
        /*0034*/ 	.byte	0x00, 0xf0, 0x11, 0x00


	//----- nvinfo : EIATTR_KPARAM_INFO
	.align		4
.L_14:
        /*0038*/ 	.byte	0x04, 0x17
        /*003a*/ 	.short	(.L_16 - .L_15)
.L_15:
        /*003c*/ 	.word	0x00000000
        /*0040*/ 	.short	0x0004
        /*0042*/ 	.short	0x001c
        /*0044*/ 	.byte	0x00, 0xf0, 0x11, 0x00


	//----- nvinfo : EIATTR_KPARAM_INFO
	.align		4
.L_16:
        /*0048*/ 	.byte	0x04, 0x17
        /*004a*/ 	.short	(.L_18 - .L_17)
.L_17:
        /*004c*/ 	.word	0x00000000
        /*0050*/ 	.short	0x0003
        /*0052*/ 	.short	0x0018
        /*0054*/ 	.byte	0x00, 0xf0, 0x11, 0x00


	//----- nvinfo : EIATTR_KPARAM_INFO
	.align		4
.L_18:
        /*0058*/ 	.byte	0x04, 0x17
        /*005a*/ 	.short	(.L_20 - .L_19)
.L_19:
        /*005c*/ 	.word	0x00000000
        /*0060*/ 	.short	0x0002
        /*0062*/ 	.short	0x0010
        /*0064*/ 	.byte	0x00, 0xf5, 0x21, 0x00


	//----- nvinfo : EIATTR_KPARAM_INFO
	.align		4
.L_20:
        /*0068*/ 	.byte	0x04, 0x17
        /*006a*/ 	.short	(.L_22 - .L_21)
.L_21:
        /*006c*/ 	.word	0x00000000
        /*0070*/ 	.short	0x0001
        /*0072*/ 	.short	0x0008
        /*0074*/ 	.byte	0x00, 0xf5, 0x21, 0x00


	//----- nvinfo : EIATTR_KPARAM_INFO
	.align		4
.L_22:
        /*0078*/ 	.byte	0x04, 0x17
        /*007a*/ 	.short	(.L_24 - .L_23)
.L_23:
        /*007c*/ 	.word	0x00000000
        /*0080*/ 	.short	0x0000
        /*0082*/ 	.short	0x0000
        /*0084*/ 	.byte	0x00, 0xf5, 0x21, 0x00


	//----- nvinfo : EIATTR_SPARSE_MMA_MASK
	.align		4
.L_24:
        /*0088*/ 	.byte	0x03, 0x50
        /*008a*/ 	.short	0x0000


	//----- nvinfo : EIATTR_MAXREG_COUNT
	.align		4
        /*008c*/ 	.byte	0x03, 0x1b
        /*008e*/ 	.short	0x00ff


	//----- nvinfo : EIATTR_EXTERNS
	.align		4
        /*0090*/ 	.byte	0x04, 0x0f
        /*0092*/ 	.short	(.L_26 - .L_25)


	//   ....[0]....
	.align		4
.L_25:
        /*0094*/ 	.word	index@(vprintf)


	//----- nvinfo : EIATTR_MERCURY_ISA_VERSION
	.align		4
.L_26:
        /*0098*/ 	.byte	0x03, 0x5f
        /*009a*/ 	.short	0x0101


	//----- nvinfo : EIATTR_VRC_CTA_INIT_COUNT
	.align		4
        /*009c*/ 	.byte	0x02, 0x4a
	.zero		1
	.zero		1


	//----- nvinfo : EIATTR_SYSCALL_OFFSETS
	.align		4
        /*00a0*/ 	.byte	0x04, 0x46
        /*00a2*/ 	.short	(.L_28 - .L_27)


	//   ....[0]....
.L_27:
        /*00a4*/ 	.word	0x00000080


	//----- nvinfo : EIATTR_EXIT_INSTR_OFFSETS
	.align		4
.L_28:
        /*00a8*/ 	.byte	0x04, 0x1c
        /*00aa*/ 	.short	(.L_30 - .L_29)


	//   ....[0]....
.L_29:
        /*00ac*/ 	.word	0x00000090


	//----- nvinfo : EIATTR_CBANK_PARAM_SIZE
	.align		4
.L_30:
        /*00b0*/ 	.byte	0x03, 0x19
        /*00b2*/ 	.short	0x002c


	//----- nvinfo : EIATTR_PARAM_CBANK
	.align		4
        /*00b4*/ 	.byte	0x04, 0x0a
        /*00b6*/ 	.short	(.L_32 - .L_31)
	.align		4
.L_31:
        /*00b8*/ 	.word	index@(.nv.constant0.testOnGPU)
        /*00bc*/ 	.short	0x0380
        /*00be*/ 	.short	0x002c


	//----- nvinfo : EIATTR_SW_WAR
	.align		4
.L_32:
        /*00c0*/ 	.byte	0x04, 0x36
        /*00c2*/ 	.short	(.L_34 - .L_33)
.L_33:
        /*00c4*/ 	.word	0x00000008
.L_34:


//--------------------- .nv.callgraph             --------------------------
	.section	.nv.callgraph,"",@"SHT_CUDA_CALLGRAPH"
	.align	4
	.sectionentsize	8
	.align		4
        /*0000*/ 	.word	0x00000000
	.align		4
        /*0004*/ 	.word	0xffffffff
	.align		4
        /*0008*/ 	.word	index@(testOnGPU)
	.align		4
        /*000c*/ 	.word	index@(vprintf)
	.align		4
        /*0010*/ 	.word	0x00000000
	.align		4
        /*0014*/ 	.word	0xfffffffe
	.align		4
        /*0018*/ 	.word	0x00000000
	.align		4
        /*001c*/ 	.word	0xfffffffd
	.align		4
        /*0020*/ 	.word	0x00000000
	.align		4
        /*0024*/ 	.word	0xfffffffc


//--------------------- .nv.constant4             --------------------------
	.section	.nv.constant4,"a",@progbits
	.align	8
	.align		8
.nv.constant4:
        /*0000*/ 	.dword	vprintf
	.align		8
        /*0008*/ 	.dword	$str


//--------------------- .text.testOnGPU           --------------------------
	.section	.text.testOnGPU,"ax",@progbits
	.align	128
        .global         testOnGPU
        .type           testOnGPU,@function
        .size           testOnGPU,(.L_x_2 - testOnGPU)
        .other          testOnGPU,@"STO_CUDA_ENTRY STV_DEFAULT"
testOnGPU:
.text.testOnGPU:
[----:B------:R-:W0:Y:S01]  /*0000*/  LDC R1, c[0x0][0x37c] ;  /* 0x0000df00ff017b82 */ /* 0x000e220000000800 */
[----:B------:R-:W-:Y:S01]  /*0010*/  MOV R0, 0x0 ;  /* 0x0000000000007802 */ /* 0x000fe20000000f00 */
[----:B------:R-:W1:Y:S01]  /*0020*/  LDCU.64 UR4, c[0x4][0x8] ;  /* 0x01000100ff0477ac */ /* 0x000e620008000a00 */
[----:B------:R-:W-:-:S05]  /*0030*/  CS2R R6, SRZ ;  /* 0x0000000000067805 */ /* 0x000fca000001ff00 */
[----:B------:R2:W3:Y:S01]  /*0040*/  LDC.64 R2, c[0x4][R0] ;  /* 0x0100000000027b82 */ /* 0x0004e20000000a00 */
[----:B-1----:R-:W-:Y:S02]  /*0050*/  IMAD.U32 R4, RZ, RZ, UR4 ;  /* 0x00000004ff047e24 */ /* 0x002fe4000f8e00ff */
[----:B--2---:R-:W-:-:S07]  /*0060*/  IMAD.U32 R5, RZ, RZ, UR5 ;  /* 0x00000005ff057e24 */ /* 0x004fce000f8e00ff */
[----:B------:R-:W-:-:S07]  /*0070*/  LEPC R20, `(.L_x_0) ;  /* 0x000000001014794e */ /* 0x000fce0000000000 */
[----:B0--3--:R-:W-:Y:S05]  /*0080*/  CALL.ABS.NOINC R2 ;  /* 0x0000000002007343 */ /* 0x009fea0003c00000 */
.L_x_0:
[----:B------:R-:W-:Y:S05]  /*0090*/  EXIT ;  /* 0x000000000000794d */ /* 0x000fea0003800000 */
.L_x_1:
[----:B------:R-:W-:-:S00]  /*00a0*/  BRA `(.L_x_1) ;  /* 0xfffffffc00fc7947 */ /* 0x000fc0000383ffff */
[----:B------:R-:W-:-:S00]  /*00b0*/  NOP ;  /* 0x0000000000007918 */ /* 0x000fc00000000000 */
        /* <DEDUP_REMOVED lines=12> */
.L_x_2:


//--------------------- .nv.global.init           --------------------------
	.section	.nv.global.init,"aw",@progbits
.nv.global.init:
	.type		$str,@object
	.size		$str,(.L_0 - $str)
$str:
        /*0000*/ 	.byte	0x48, 0x65, 0x6c, 0x6c, 0x6f, 0x0a, 0x00
.L_0:


//--------------------- .nv.shared.reserved.0     --------------------------
	.section	.nv.shared.reserved.0,"aw",@nobits
	.weak		__nv_reservedSMEM_offset_0_alias
	.size		__nv_reservedSMEM_offset_0_alias, 0, 64
	.other		__nv_reservedSMEM_offset_0_alias,@"STO_CUDA_RESERVED_SHARED STV_DEFAULT"
__nv_reservedSMEM_offset_0_alias:
	.zero		0
	.zero		64


//--------------------- .nv.constant0.testOnGPU   --------------------------
	.section	.nv.constant0.testOnGPU,"a",@progbits
	.sectionflags	@""
	.align	4
.nv.constant0.testOnGPU:
	.zero		940


//--------------------- SYMBOLS --------------------------

	.type		.nv.reservedSmem.offset0,@object
	.size		.nv.reservedSmem.offset0,0x4
	.type		vprintf,@function
